	.headerflags	@"EF_CUDA_TEXMODE_UNIFIED EF_CUDA_64BIT_ADDRESS EF_CUDA_ACCELERATORS EF_CUDA_SM90 EF_CUDA_VIRTUAL_SM(EF_CUDA_SM90)"
	.elftype	@"ET_EXEC"


//--------------------- .nv.info                  --------------------------
	.section	.nv.info,"",@"SHT_CUDA_INFO"
	.align	4


	//----- nvinfo : EIATTR_REGCOUNT
	.align		4
        /*0000*/ 	.byte	0x04, 0x2f
        /*0002*/ 	.short	(.L_1 - .L_0)
	.align		4
.L_0:
        /*0004*/ 	.word	index@(triton_poi_fused_leaky_relu_mean_repeat_1)
        /*0008*/ 	.word	0x0000000c


	//----- nvinfo : EIATTR_MIN_STACK_SIZE
	.align		4
.L_1:
        /*000c*/ 	.byte	0x04, 0x12
        /*000e*/ 	.short	(.L_3 - .L_2)
	.align		4
.L_2:
        /*0010*/ 	.word	index@(triton_poi_fused_leaky_relu_mean_repeat_1)
        /*0014*/ 	.word	0x00000000


	//----- nvinfo : EIATTR_FRAME_SIZE
	.align		4
.L_3:
        /*0018*/ 	.byte	0x04, 0x11
        /*001a*/ 	.short	(.L_5 - .L_4)
	.align		4
.L_4:
        /*001c*/ 	.word	index@(triton_poi_fused_leaky_relu_mean_repeat_1)
        /*0020*/ 	.word	0x00000000


	//----- nvinfo : EIATTR_MIN_STACK_SIZE
	.align		4
.L_5:
        /*0024*/ 	.byte	0x04, 0x12
        /*0026*/ 	.short	(.L_7 - .L_6)
	.align		4
.L_6:
        /*0028*/ 	.word	index@(triton_poi_fused_leaky_relu_mean_repeat_1)
        /*002c*/ 	.word	0x00000000
.L_7:


//--------------------- .nv.info.triton_poi_fused_leaky_relu_mean_repeat_1 --------------------------
	.section	.nv.info.triton_poi_fused_leaky_relu_mean_repeat_1,"",@"SHT_CUDA_INFO"
	.sectionflags	@""
	.align	4


	//----- nvinfo : EIATTR_CUDA_API_VERSION
	.align		4
        /*0000*/ 	.byte	0x04, 0x37
        /*0002*/ 	.short	(.L_9 - .L_8)
.L_8:
        /*0004*/ 	.word	0x0000007c


	//----- nvinfo : EIATTR_KPARAM_INFO
	.align		4
.L_9:
        /*0008*/ 	.byte	0x04, 0x17
        /*000a*/ 	.short	(.L_11 - .L_10)
.L_10:
        /*000c*/ 	.word	0x00000000
        /*0010*/ 	.short	0x0002
        /*0012*/ 	.short	0x0010
        /*0014*/ 	.byte	0x00, 0xf0, 0x11, 0x00


	//----- nvinfo : EIATTR_KPARAM_INFO
	.align		4
.L_11:
        /*0018*/ 	.byte	0x04, 0x17
        /*001a*/ 	.short	(.L_13 - .L_12)
.L_12:
        /*001c*/ 	.word	0x00000000
        /*0020*/ 	.short	0x0001
        /*0022*/ 	.short	0x0008
        /*0024*/ 	.byte	0x00, 0xf4, 0x21, 0x00


	//----- nvinfo : EIATTR_KPARAM_INFO
	.align		4
.L_13:
        /*0028*/ 	.byte	0x04, 0x17
        /*002a*/ 	.short	(.L_15 - .L_14)
.L_14:
        /*002c*/ 	.word	0x00000000
        /*0030*/ 	.short	0x0000
        /*0032*/ 	.short	0x0000
        /*0034*/ 	.byte	0x00, 0xf4, 0x21, 0x00


	//----- nvinfo : EIATTR_SPARSE_MMA_MASK
	.align		4
.L_15:
        /*0038*/ 	.byte	0x03, 0x50
        /*003a*/ 	.short	0x0000


	//----- nvinfo : EIATTR_MAXREG_COUNT
	.align		4
        /*003c*/ 	.byte	0x03, 0x1b
        /*003e*/ 	.short	0x00ff


	//----- nvinfo : EIATTR_EXIT_INSTR_OFFSETS
	.align		4
        /*0040*/ 	.byte	0x04, 0x1c
        /*0042*/ 	.short	(.L_17 - .L_16)


	//   ....[0]....
.L_16:
        /*0044*/ 	.word	0x00000160


	//   ....[1]....
        /*0048*/ 	.word	0x00000180


	//----- nvinfo : EIATTR_REQNTID
	.align		4
.L_17:
        /*004c*/ 	.byte	0x04, 0x10
        /*004e*/ 	.short	(.L_19 - .L_18)
.L_18:
        /*0050*/ 	.word	0x00000080
        /*0054*/ 	.word	0x00000001
        /*0058*/ 	.word	0x00000001


	//----- nvinfo : EIATTR_CRS_STACK_SIZE
	.align		4
.L_19:
        /*005c*/ 	.byte	0x04, 0x1e
        /*005e*/ 	.short	(.L_21 - .L_20)
.L_20:
        /*0060*/ 	.word	0x00000000


	//----- nvinfo : EIATTR_CBANK_PARAM_SIZE
	.align		4
.L_21:
        /*0064*/ 	.byte	0x03, 0x19
        /*0066*/ 	.short	0x0014


	//----- nvinfo : EIATTR_PARAM_CBANK
	.align		4
        /*0068*/ 	.byte	0x04, 0x0a
        /*006a*/ 	.short	(.L_23 - .L_22)
	.align		4
.L_22:
        /*006c*/ 	.word	index@(.nv.constant0.triton_poi_fused_leaky_relu_mean_repeat_1)
        /*0070*/ 	.short	0x0210
        /*0072*/ 	.short	0x0014


	//----- nvinfo : EIATTR_SW_WAR
	.align		4
.L_23:
        /*0074*/ 	.byte	0x04, 0x36
        /*0076*/ 	.short	(.L_25 - .L_24)
.L_24:
        /*0078*/ 	.word	0x00000008
.L_25:


//--------------------- .nv.callgraph             --------------------------
	.section	.nv.callgraph,"",@"SHT_CUDA_CALLGRAPH"
	.align	4
	.sectionentsize	8
	.align		4
        /*0000*/ 	.word	0x00000000
	.align		4
        /*0004*/ 	.word	0xffffffff
	.align		4
        /*0008*/ 	.word	0x00000000
	.align		4
        /*000c*/ 	.word	0xfffffffe
	.align		4
        /*0010*/ 	.word	0x00000000
	.align		4
        /*0014*/ 	.word	0xfffffffd
	.align		4
        /*0018*/ 	.word	0x00000000
	.align		4
        /*001c*/ 	.word	0xfffffffc


//--------------------- .text.triton_poi_fused_leaky_relu_mean_repeat_1 --------------------------
	.section	.text.triton_poi_fused_leaky_relu_mean_repeat_1,"ax",@progbits
	.align	128
        .global         triton_poi_fused_leaky_relu_mean_repeat_1
        .type           triton_poi_fused_leaky_relu_mean_repeat_1,@function
        .size           triton_poi_fused_leaky_relu_mean_repeat_1,(.L_x_3 - triton_poi_fused_leaky_relu_mean_repeat_1)
        .other          triton_poi_fused_leaky_relu_mean_repeat_1,@"STO_CUDA_ENTRY STV_DEFAULT"
triton_poi_fused_leaky_relu_mean_repeat_1:
.text.triton_poi_fused_leaky_relu_mean_repeat_1:
[----:B------:R-:W0:Y:S02]  /*0000*/  LDC R1, c[0x0][0x28] ;  /* 0x00000a00ff017b82 */ /* 0x000e240000000800 */
[----:B------:R-:W1:Y:S01]  /*0010*/  S2R R0, SR_TID.X ;  /* 0x0000000000007919 */ /* 0x000e620000002100 */
[----:B------:R-:W2:Y:S01]  /*0020*/  LDC.64 R4, c[0x0][0x218] ;  /* 0x00008600ff047b82 */ /* 0x000ea20000000a00 */
[----:B------:R-:W-:Y:S01]  /*0030*/  ULDC.64 UR4, c[0x0][0x208] ;  /* 0x0000820000047ab9 */ /* 0x000fe20000000a00 */
[----:B------:R-:W-:Y:S01]  /*0040*/  BSSY B0, `(.L_x_0) ;  /* 0x0000011000007945 */ /* 0x000fe20003800000 */
[----:B------:R-:W3:Y:S05]  /*0050*/  S2R R7, SR_CTAID.X ;  /* 0x0000000000077919 */ /* 0x000eea0000002500 */
[----:B------:R-:W4:Y:S01]  /*0060*/  LDC.64 R2, c[0x0][0x210] ;  /* 0x00008400ff027b82 */ /* 0x000f220000000a00 */
[----:B-1----:R-:W-:Y:S01]  /*0070*/  IMAD.SHL.U32 R0, R0, 0x2, RZ ;  /* 0x0000000200007824 */ /* 0x002fe200078e00ff */
[----:B---3--:R-:W-:-:S04]  /*0080*/  SHF.R.S32.HI R6, RZ, 0x17, R7 ;  /* 0x00000017ff067819 */ /* 0x008fc80000011407 */
[----:B------:R-:W-:-:S05]  /*0090*/  LOP3.LUT R0, R0, 0xfe, RZ, 0xc0, !PT ;  /* 0x000000fe00007812 */ /* 0x000fca00078ec0ff */
[----:B------:R-:W-:Y:S01]  /*00a0*/  IMAD R7, R7, 0x100, R0 ;  /* 0x0000010007077824 */ /* 0x000fe200078e0200 */
[----:B------:R-:W-:-:S03]  /*00b0*/  SGXT R0, R6, 0x1 ;  /* 0x000000010600781a */ /* 0x000fc60000000200 */
[C---:B--2---:R-:W-:Y:S01]  /*00c0*/  IMAD.WIDE R4, R7.reuse, 0x4, R4 ;  /* 0x0000000407047825 */ /* 0x044fe200078e0204 */
[----:B------:R-:W-:Y:S02]  /*00d0*/  ISETP.GE.AND P0, PT, R7, 0x200, PT ;  /* 0x000002000700780c */ /* 0x000fe40003f06270 */
[----:B------:R-:W-:-:S04]  /*00e0*/  LEA.HI R0, R0, R7, RZ, 0x7 ;  /* 0x0000000700007211 */ /* 0x000fc800078f38ff */
[----:B------:R-:W-:-:S05]  /*00f0*/  LOP3.LUT R0, R0, 0xffffff80, RZ, 0xc0, !PT ;  /* 0xffffff8000007812 */ /* 0x000fca00078ec0ff */
[----:B------:R-:W-:Y:S01]  /*0100*/  IMAD.IADD R9, R7, 0x1, -R0 ;  /* 0x0000000107097824 */ /* 0x000fe200078e0a00 */
[----:B------:R-:W-:-:S03]  /*0110*/  CS2R R6, SRZ ;  /* 0x0000000000067805 */ /* 0x000fc6000001ff00 */
[----:B----4-:R-:W-:Y:S01]  /*0120*/  IMAD.WIDE R2, R9, 0x4, R2 ;  /* 0x0000000409027825 */ /* 0x010fe200078e0202 */
[----:B------:R-:W-:Y:S06]  /*0130*/  @P0 BRA `(.L_x_1) ;  /* 0x0000000000040947 */ /* 0x000fec0003800000 */
[----:B------:R1:W5:Y:S02]  /*0140*/  LDG.E.64 R6, desc[UR4][R2.64] ;  /* 0x0000000402067981 */ /* 0x000364000c1e1b00 */
.L_x_1:
[----:B------:R-:W-:Y:S05]  /*0150*/  BSYNC B0 ;  /* 0x0000000000007941 */ /* 0x000fea0003800000 */
.L_x_0:
[----:B------:R-:W-:Y:S05]  /*0160*/  @P0 EXIT ;  /* 0x000000000000094d */ /* 0x000fea0003800000 */
[----:B-----5:R-:W-:Y:S01]  /*0170*/  STG.E.64 desc[UR4][R4.64], R6 ;  /* 0x0000000604007986 */ /* 0x020fe2000c101b04 */
[----:B------:R-:W-:Y:S05]  /*0180*/  EXIT ;  /* 0x000000000000794d */ /* 0x000fea0003800000 */
.L_x_2:
[----:B------:R-:W-:-:S00]  /*0190*/  BRA `(.L_x_2) ;  /* 0xfffffffc00fc7947 */ /* 0x000fc0000383ffff */
[----:B------:R-:W-:-:S00]  /*01a0*/  NOP ;  /* 0x0000000000007918 */ /* 0x000fc00000000000 */
        /* <DEDUP_REMOVED lines=13> */
.L_x_3:


//--------------------- .nv.constant0.triton_poi_fused_leaky_relu_mean_repeat_1 --------------------------
	.section	.nv.constant0.triton_poi_fused_leaky_relu_mean_repeat_1,"a",@progbits
	.sectionflags	@""
	.align	4
.nv.constant0.triton_poi_fused_leaky_relu_mean_repeat_1:
	.zero		548
